	.headerflags	@"EF_CUDA_TEXMODE_UNIFIED EF_CUDA_64BIT_ADDRESS EF_CUDA_ACCELERATORS EF_CUDA_SM90 EF_CUDA_VIRTUAL_SM(EF_CUDA_SM90)"
	.elftype	@"ET_EXEC"


//--------------------- .nv.info                  --------------------------
	.section	.nv.info,"",@"SHT_CUDA_INFO"
	.align	4


	//----- nvinfo : EIATTR_REGCOUNT
	.align		4
        /*0000*/ 	.byte	0x04, 0x2f
        /*0002*/ 	.short	(.L_1 - .L_0)
	.align		4
.L_0:
        /*0004*/ 	.word	index@(triton_poi_fused_convolution_leaky_relu_21)
        /*0008*/ 	.word	0x0000000c


	//----- nvinfo : EIATTR_MIN_STACK_SIZE
	.align		4
.L_1:
        /*000c*/ 	.byte	0x04, 0x12
        /*000e*/ 	.short	(.L_3 - .L_2)
	.align		4
.L_2:
        /*0010*/ 	.word	index@(triton_poi_fused_convolution_leaky_relu_21)
        /*0014*/ 	.word	0x00000000


	//----- nvinfo : EIATTR_FRAME_SIZE
	.align		4
.L_3:
        /*0018*/ 	.byte	0x04, 0x11
        /*001a*/ 	.short	(.L_5 - .L_4)
	.align		4
.L_4:
        /*001c*/ 	.word	index@(triton_poi_fused_convolution_leaky_relu_21)
        /*0020*/ 	.word	0x00000000


	//----- nvinfo : EIATTR_MIN_STACK_SIZE
	.align		4
.L_5:
        /*0024*/ 	.byte	0x04, 0x12
        /*0026*/ 	.short	(.L_7 - .L_6)
	.align		4
.L_6:
        /*0028*/ 	.word	index@(triton_poi_fused_convolution_leaky_relu_21)
        /*002c*/ 	.word	0x00000000
.L_7:


//--------------------- .nv.info.triton_poi_fused_convolution_leaky_relu_21 --------------------------
	.section	.nv.info.triton_poi_fused_convolution_leaky_relu_21,"",@"SHT_CUDA_INFO"
	.sectionflags	@""
	.align	4


	//----- nvinfo : EIATTR_CUDA_API_VERSION
	.align		4
        /*0000*/ 	.byte	0x04, 0x37
        /*0002*/ 	.short	(.L_9 - .L_8)
.L_8:
        /*0004*/ 	.word	0x0000007c


	//----- nvinfo : EIATTR_KPARAM_INFO
	.align		4
.L_9:
        /*0008*/ 	.byte	0x04, 0x17
        /*000a*/ 	.short	(.L_11 - .L_10)
.L_10:
        /*000c*/ 	.word	0x00000000
        /*0010*/ 	.short	0x0003
        /*0012*/ 	.short	0x0018
        /*0014*/ 	.byte	0x00, 0xf0, 0x11, 0x00


	//----- nvinfo : EIATTR_KPARAM_INFO
	.align		4
.L_11:
        /*0018*/ 	.byte	0x04, 0x17
        /*001a*/ 	.short	(.L_13 - .L_12)
.L_12:
        /*001c*/ 	.word	0x00000000
        /*0020*/ 	.short	0x0002
        /*0022*/ 	.short	0x0010
        /*0024*/ 	.byte	0x00, 0xf4, 0x21, 0x00


	//----- nvinfo : EIATTR_KPARAM_INFO
	.align		4
.L_13:
        /*0028*/ 	.byte	0x04, 0x17
        /*002a*/ 	.short	(.L_15 - .L_14)
.L_14:
        /*002c*/ 	.word	0x00000000
        /*0030*/ 	.short	0x0001
        /*0032*/ 	.short	0x0008
        /*0034*/ 	.byte	0x00, 0xf4, 0x21, 0x00


	//----- nvinfo : EIATTR_KPARAM_INFO
	.align		4
.L_15:
        /*0038*/ 	.byte	0x04, 0x17
        /*003a*/ 	.short	(.L_17 - .L_16)
.L_16:
        /*003c*/ 	.word	0x00000000
        /*0040*/ 	.short	0x0000
        /*0042*/ 	.short	0x0000
        /*0044*/ 	.byte	0x00, 0xf4, 0x21, 0x00


	//----- nvinfo : EIATTR_SPARSE_MMA_MASK
	.align		4
.L_17:
        /*0048*/ 	.byte	0x03, 0x50
        /*004a*/ 	.short	0x0000


	//----- nvinfo : EIATTR_MAXREG_COUNT
	.align		4
        /*004c*/ 	.byte	0x03, 0x1b
        /*004e*/ 	.short	0x00ff


	//----- nvinfo : EIATTR_EXIT_INSTR_OFFSETS
	.align		4
        /*0050*/ 	.byte	0x04, 0x1c
        /*0052*/ 	.short	(.L_19 - .L_18)


	//   ....[0]....
.L_18:
        /*0054*/ 	.word	0x000001b0


	//----- nvinfo : EIATTR_REQNTID
	.align		4
.L_19:
        /*0058*/ 	.byte	0x04, 0x10
        /*005a*/ 	.short	(.L_21 - .L_20)
.L_20:
        /*005c*/ 	.word	0x00000100
        /*0060*/ 	.word	0x00000001
        /*0064*/ 	.word	0x00000001


	//----- nvinfo : EIATTR_CBANK_PARAM_SIZE
	.align		4
.L_21:
        /*0068*/ 	.byte	0x03, 0x19
        /*006a*/ 	.short	0x001c


	//----- nvinfo : EIATTR_PARAM_CBANK
	.align		4
        /*006c*/ 	.byte	0x04, 0x0a
        /*006e*/ 	.short	(.L_23 - .L_22)
	.align		4
.L_22:
        /*0070*/ 	.word	index@(.nv.constant0.triton_poi_fused_convolution_leaky_relu_21)
        /*0074*/ 	.short	0x0210
        /*0076*/ 	.short	0x001c


	//----- nvinfo : EIATTR_SW_WAR
	.align		4
.L_23:
        /*0078*/ 	.byte	0x04, 0x36
        /*007a*/ 	.short	(.L_25 - .L_24)
.L_24:
        /*007c*/ 	.word	0x00000008
.L_25:


//--------------------- .nv.callgraph             --------------------------
	.section	.nv.callgraph,"",@"SHT_CUDA_CALLGRAPH"
	.align	4
	.sectionentsize	8
	.align		4
        /*0000*/ 	.word	0x00000000
	.align		4
        /*0004*/ 	.word	0xffffffff
	.align		4
        /*0008*/ 	.word	0x00000000
	.align		4
        /*000c*/ 	.word	0xfffffffe
	.align		4
        /*0010*/ 	.word	0x00000000
	.align		4
        /*0014*/ 	.word	0xfffffffd
	.align		4
        /*0018*/ 	.word	0x00000000
	.align		4
        /*001c*/ 	.word	0xfffffffc


//--------------------- .text.triton_poi_fused_convolution_leaky_relu_21 --------------------------
	.section	.text.triton_poi_fused_convolution_leaky_relu_21,"ax",@progbits
	.align	128
        .global         triton_poi_fused_convolution_leaky_relu_21
        .type           triton_poi_fused_convolution_leaky_relu_21,@function
        .size           triton_poi_fused_convolution_leaky_relu_21,(.L_x_1 - triton_poi_fused_convolution_leaky_relu_21)
        .other          triton_poi_fused_convolution_leaky_relu_21,@"STO_CUDA_ENTRY STV_DEFAULT"
triton_poi_fused_convolution_leaky_relu_21:
.text.triton_poi_fused_convolution_leaky_relu_21:
[----:B------:R-:W-:Y:S01]  /*0000*/  LDC R1, c[0x0][0x28] ;  /* 0x00000a00ff017b82 */ /* 0x000fe20000000800 */
[----:B------:R-:W1:Y:S07]  /*0010*/  S2R R0, SR_TID.X ;  /* 0x0000000000007919 */ /* 0x000e6e0000002100 */
[----:B------:R-:W2:Y:S01]  /*0020*/  LDC.64 R2, c[0x0][0x210] ;  /* 0x00008400ff027b82 */ /* 0x000ea20000000a00 */
[----:B------:R-:W-:Y:S01]  /*0030*/  ULDC.64 UR4, c[0x0][0x208] ;  /* 0x0000820000047ab9 */ /* 0x000fe20000000a00 */
[----:B------:R-:W-:Y:S01]  /*0040*/  ULDC.64 UR6, c[0x0][0x220] ;  /* 0x0000880000067ab9 */ /* 0x000fe20000000a00 */
[----:B------:R-:W3:Y:S05]  /*0050*/  S2R R7, SR_CTAID.X ;  /* 0x0000000000077919 */ /* 0x000eea0000002500 */
[----:B------:R-:W4:Y:S01]  /*0060*/  LDC.64 R4, c[0x0][0x218] ;  /* 0x00008600ff047b82 */ /* 0x000f220000000a00 */
[----:B-1----:R-:W-:Y:S01]  /*0070*/  IMAD.SHL.U32 R0, R0, 0x2, RZ ;  /* 0x0000000200007824 */ /* 0x002fe200078e00ff */
[----:B---3--:R-:W-:-:S04]  /*0080*/  SHF.R.S32.HI R6, RZ, 0x16, R7 ;  /* 0x00000016ff067819 */ /* 0x008fc80000011407 */
[----:B------:R-:W-:-:S05]  /*0090*/  LOP3.LUT R0, R0, 0x1fe, RZ, 0xc0, !PT ;  /* 0x000001fe00007812 */ /* 0x000fca00078ec0ff */
[----:B------:R-:W-:Y:S01]  /*00a0*/  IMAD R7, R7, 0x200, R0 ;  /* 0x0000020007077824 */ /* 0x000fe200078e0200 */
[----:B------:R-:W-:-:S03]  /*00b0*/  SGXT R0, R6, 0x1 ;  /* 0x000000010600781a */ /* 0x000fc60000000200 */
[----:B--2---:R-:W-:Y:S01]  /*00c0*/  IMAD.WIDE R2, R7, 0x4, R2 ;  /* 0x0000000407027825 */ /* 0x004fe200078e0202 */
[----:B------:R-:W-:-:S04]  /*00d0*/  LEA.HI R0, R0, R7, RZ, 0x8 ;  /* 0x0000000700007211 */ /* 0x000fc800078f40ff */
[----:B------:R-:W-:Y:S01]  /*00e0*/  LOP3.LUT R0, R0, 0xffffff00, RZ, 0xc0, !PT ;  /* 0xffffff0000007812 */ /* 0x000fe200078ec0ff */
[----:B------:R-:W2:Y:S04]  /*00f0*/  LDG.E.64 R2, desc[UR4][R2.64] ;  /* 0x0000000402027981 */ /* 0x000ea8000c1e1b00 */
[----:B------:R-:W-:-:S04]  /*0100*/  IMAD.IADD R9, R7, 0x1, -R0 ;  /* 0x0000000107097824 */ /* 0x000fc800078e0a00 */
[----:B----4-:R-:W-:-:S06]  /*0110*/  IMAD.WIDE R4, R9, 0x4, R4 ;  /* 0x0000000409047825 */ /* 0x010fcc00078e0204 */
[----:B------:R-:W2:Y:S01]  /*0120*/  LDG.E.EL.64 R4, desc[UR4][R4.64] ;  /* 0x0000000404047981 */ /* 0x000ea2000c2e1b00 */
[----:B------:R-:W-:-:S04]  /*0130*/  IADD3 R6, P2, R7, UR6, RZ ;  /* 0x0000000607067c10 */ /* 0x000fc8000ff5e0ff */
[----:B------:R-:W-:Y:S02]  /*0140*/  LEA.HI.X.SX32 R7, R7, UR7, 0x1, P2 ;  /* 0x0000000707077c11 */ /* 0x000fe400090f0eff */
[----:B--2---:R-:W-:Y:S02]  /*0150*/  FSETP.GT.AND P1, PT, R2, -R4, PT ;  /* 0x800000040200720b */ /* 0x004fe40003f24000 */
[----:B------:R-:W-:Y:S02]  /*0160*/  FSETP.GT.AND P0, PT, R3, -R5, PT ;  /* 0x800000050300720b */ /* 0x000fe40003f04000 */
[----:B------:R-:W-:Y:S02]  /*0170*/  SEL R0, RZ, 0x1, !P1 ;  /* 0x00000001ff007807 */ /* 0x000fe40004800000 */
[----:B------:R-:W-:-:S05]  /*0180*/  SEL R9, RZ, 0x100, !P0 ;  /* 0x00000100ff097807 */ /* 0x000fca0004000000 */
[----:B------:R-:W-:-:S05]  /*0190*/  IMAD.IADD R9, R0, 0x1, R9 ;  /* 0x0000000100097824 */ /* 0x000fca00078e0209 */
[----:B------:R-:W-:Y:S01]  /*01a0*/  STG.E.U16 desc[UR4][R6.64], R9 ;  /* 0x0000000906007986 */ /* 0x000fe2000c101504 */
[----:B------:R-:W-:Y:S05]  /*01b0*/  EXIT ;  /* 0x000000000000794d */ /* 0x000fea0003800000 */
.L_x_0:
[----:B------:R-:W-:-:S00]  /*01c0*/  BRA `(.L_x_0) ;  /* 0xfffffffc00fc7947 */ /* 0x000fc0000383ffff */
[----:B------:R-:W-:-:S00]  /*01d0*/  NOP ;  /* 0x0000000000007918 */ /* 0x000fc00000000000 */
        /* <DEDUP_REMOVED lines=10> */
.L_x_1:


//--------------------- .nv.constant0.triton_poi_fused_convolution_leaky_relu_21 --------------------------
	.section	.nv.constant0.triton_poi_fused_convolution_leaky_relu_21,"a",@progbits
	.sectionflags	@""
	.align	4
.nv.constant0.triton_poi_fused_convolution_leaky_relu_21:
	.zero		556
